//
// Generated by NVIDIA NVVM Compiler
//
// Compiler Build ID: CL-36424714
// Cuda compilation tools, release 13.0, V13.0.88
// Based on NVVM 20.0.0
//

.version 9.0
.target sm_100
.address_size 64

	// .globl	_Z9vectorAddPKfS0_Pfi

.visible .entry _Z9vectorAddPKfS0_Pfi(
	.param .u64 .ptr .align 1 _Z9vectorAddPKfS0_Pfi_param_0,
	.param .u64 .ptr .align 1 _Z9vectorAddPKfS0_Pfi_param_1,
	.param .u64 .ptr .align 1 _Z9vectorAddPKfS0_Pfi_param_2,
	.param .u32 _Z9vectorAddPKfS0_Pfi_param_3
)
{
	.reg .pred 	%p<2>;
	.reg .b32 	%r<6>;
	.reg .b32 	%f<4>;
	.reg .b64 	%rd<11>;

	ld.param.u64 	%rd1, [_Z9vectorAddPKfS0_Pfi_param_0];
	ld.param.u64 	%rd2, [_Z9vectorAddPKfS0_Pfi_param_1];
	ld.param.u64 	%rd3, [_Z9vectorAddPKfS0_Pfi_param_2];
	ld.param.u32 	%r2, [_Z9vectorAddPKfS0_Pfi_param_3];
	mov.u32 	%r3, %ntid.x;
	mov.u32 	%r4, %ctaid.x;
	mov.u32 	%r5, %tid.x;
	mad.lo.s32 	%r1, %r3, %r4, %r5;
	setp.ge.s32 	%p1, %r1, %r2;
	@%p1 bra 	$L__BB0_2;
	cvta.to.global.u64 	%rd4, %rd1;
	cvta.to.global.u64 	%rd5, %rd2;
	cvta.to.global.u64 	%rd6, %rd3;
	mul.wide.s32 	%rd7, %r1, 4;
	add.s64 	%rd8, %rd4, %rd7;
	ld.global.f32 	%f1, [%rd8];
	add.s64 	%rd9, %rd5, %rd7;
	ld.global.f32 	%f2, [%rd9];
	add.f32 	%f3, %f1, %f2;
	add.s64 	%rd10, %rd6, %rd7;
	st.global.f32 	[%rd10], %f3;
$L__BB0_2:
	ret;

}
	// .globl	_Z6vecAddPiS_S_i
.visible .entry _Z6vecAddPiS_S_i(
	.param .u64 .ptr .align 1 _Z6vecAddPiS_S_i_param_0,
	.param .u64 .ptr .align 1 _Z6vecAddPiS_S_i_param_1,
	.param .u64 .ptr .align 1 _Z6vecAddPiS_S_i_param_2,
	.param .u32 _Z6vecAddPiS_S_i_param_3
)
{
	.reg .pred 	%p<2>;
	.reg .b32 	%r<9>;
	.reg .b64 	%rd<11>;

	ld.param.u64 	%rd1, [_Z6vecAddPiS_S_i_param_0];
	ld.param.u64 	%rd2, [_Z6vecAddPiS_S_i_param_1];
	ld.param.u64 	%rd3, [_Z6vecAddPiS_S_i_param_2];
	ld.param.u32 	%r2, [_Z6vecAddPiS_S_i_param_3];
	mov.u32 	%r3, %ctaid.x;
	mov.u32 	%r4, %ntid.x;
	mov.u32 	%r5, %tid.x;
	mad.lo.s32 	%r1, %r3, %r4, %r5;
	setp.ge.s32 	%p1, %r1, %r2;
	@%p1 bra 	$L__BB1_2;
	cvta.to.global.u64 	%rd4, %rd1;
	cvta.to.global.u64 	%rd5, %rd2;
	cvta.to.global.u64 	%rd6, %rd3;
	mul.wide.s32 	%rd7, %r1, 4;
	add.s64 	%rd8, %rd4, %rd7;
	ld.global.u32 	%r6, [%rd8];
	add.s64 	%rd9, %rd5, %rd7;
	ld.global.u32 	%r7, [%rd9];
	add.s32 	%r8, %r7, %r6;
	add.s64 	%rd10, %rd6, %rd7;
	st.global.u32 	[%rd10], %r8;
$L__BB1_2:
	ret;

}
	// .globl	_Z14matrixMultCudaPiS_S_i
.visible .entry _Z14matrixMultCudaPiS_S_i(
	.param .u64 .ptr .align 1 _Z14matrixMultCudaPiS_S_i_param_0,
	.param .u64 .ptr .align 1 _Z14matrixMultCudaPiS_S_i_param_1,
	.param .u64 .ptr .align 1 _Z14matrixMultCudaPiS_S_i_param_2,
	.param .u32 _Z14matrixMultCudaPiS_S_i_param_3
)
{
	.reg .pred 	%p<10>;
	.reg .b32 	%r<107>;
	.reg .b64 	%rd<67>;

	ld.param.u64 	%rd14, [_Z14matrixMultCudaPiS_S_i_param_0];
	ld.param.u64 	%rd15, [_Z14matrixMultCudaPiS_S_i_param_1];
	ld.param.u32 	%r31, [_Z14matrixMultCudaPiS_S_i_param_3];
	cvta.to.global.u64 	%rd1, %rd15;
	cvta.to.global.u64 	%rd2, %rd14;
	mov.u32 	%r32, %tid.x;
	mov.u32 	%r33, %ntid.x;
	mov.u32 	%r34, %ctaid.x;
	mad.lo.s32 	%r1, %r33, %r34, %r32;
	mov.u32 	%r35, %tid.y;
	mov.u32 	%r36, %ntid.y;
	mov.u32 	%r37, %ctaid.y;
	mad.lo.s32 	%r38, %r36, %r37, %r35;
	max.s32 	%r39, %r1, %r38;
	setp.ge.s32 	%p1, %r39, %r31;
	@%p1 bra 	$L__BB2_13;
	mul.lo.s32 	%r3, %r31, %r38;
	and.b32  	%r4, %r31, 7;
	setp.lt.u32 	%p2, %r31, 8;
	mov.b32 	%r106, 0;
	mov.u32 	%r102, %r106;
	@%p2 bra 	$L__BB2_4;
	and.b32  	%r102, %r31, 2147483640;
	neg.s32 	%r95, %r102;
	mul.wide.s32 	%rd16, %r31, 4;
	add.s64 	%rd3, %rd1, %rd16;
	shl.b32 	%r7, %r31, 3;
	mul.wide.s32 	%rd17, %r31, 8;
	add.s64 	%rd4, %rd1, %rd17;
	mul.wide.s32 	%rd18, %r31, 12;
	add.s64 	%rd5, %rd1, %rd18;
	mul.wide.s32 	%rd19, %r31, 16;
	add.s64 	%rd6, %rd1, %rd19;
	mul.wide.s32 	%rd20, %r31, 20;
	add.s64 	%rd7, %rd1, %rd20;
	mul.wide.s32 	%rd21, %r31, 24;
	add.s64 	%rd8, %rd1, %rd21;
	mul.wide.s32 	%rd22, %r31, 28;
	add.s64 	%rd9, %rd1, %rd22;
	mul.wide.u32 	%rd23, %r3, 4;
	add.s64 	%rd24, %rd23, %rd2;
	add.s64 	%rd66, %rd24, 16;
	mov.b32 	%r106, 0;
	mov.u32 	%r94, %r1;
$L__BB2_3:
	.pragma "nounroll";
	mul.wide.s32 	%rd25, %r94, 4;
	add.s64 	%rd26, %rd3, %rd25;
	add.s64 	%rd27, %rd4, %rd25;
	add.s64 	%rd28, %rd5, %rd25;
	add.s64 	%rd29, %rd6, %rd25;
	add.s64 	%rd30, %rd7, %rd25;
	add.s64 	%rd31, %rd8, %rd25;
	add.s64 	%rd32, %rd9, %rd25;
	add.s64 	%rd33, %rd1, %rd25;
	ld.global.u32 	%r43, [%rd66+-16];
	ld.global.u32 	%r44, [%rd33];
	mad.lo.s32 	%r45, %r44, %r43, %r106;
	ld.global.u32 	%r46, [%rd66+-12];
	ld.global.u32 	%r47, [%rd26];
	mad.lo.s32 	%r48, %r47, %r46, %r45;
	ld.global.u32 	%r49, [%rd66+-8];
	ld.global.u32 	%r50, [%rd27];
	mad.lo.s32 	%r51, %r50, %r49, %r48;
	ld.global.u32 	%r52, [%rd66+-4];
	ld.global.u32 	%r53, [%rd28];
	mad.lo.s32 	%r54, %r53, %r52, %r51;
	ld.global.u32 	%r55, [%rd66];
	ld.global.u32 	%r56, [%rd29];
	mad.lo.s32 	%r57, %r56, %r55, %r54;
	ld.global.u32 	%r58, [%rd66+4];
	ld.global.u32 	%r59, [%rd30];
	mad.lo.s32 	%r60, %r59, %r58, %r57;
	ld.global.u32 	%r61, [%rd66+8];
	ld.global.u32 	%r62, [%rd31];
	mad.lo.s32 	%r63, %r62, %r61, %r60;
	ld.global.u32 	%r64, [%rd66+12];
	ld.global.u32 	%r65, [%rd32];
	mad.lo.s32 	%r106, %r65, %r64, %r63;
	add.s32 	%r95, %r95, 8;
	add.s32 	%r94, %r94, %r7;
	add.s64 	%rd66, %rd66, 32;
	setp.ne.s32 	%p3, %r95, 0;
	@%p3 bra 	$L__BB2_3;
$L__BB2_4:
	setp.eq.s32 	%p4, %r4, 0;
	@%p4 bra 	$L__BB2_12;
	and.b32  	%r17, %r31, 3;
	setp.lt.u32 	%p5, %r4, 4;
	@%p5 bra 	$L__BB2_7;
	add.s32 	%r67, %r102, %r3;
	mul.wide.u32 	%rd34, %r67, 4;
	add.s64 	%rd35, %rd2, %rd34;
	ld.global.u32 	%r68, [%rd35];
	mad.lo.s32 	%r69, %r102, %r31, %r1;
	mul.wide.s32 	%rd36, %r69, 4;
	add.s64 	%rd37, %rd1, %rd36;
	ld.global.u32 	%r70, [%rd37];
	mad.lo.s32 	%r71, %r70, %r68, %r106;
	cvt.u64.u32 	%rd38, %r3;
	cvt.u64.u32 	%rd39, %r102;
	add.s64 	%rd40, %rd39, %rd38;
	shl.b64 	%rd41, %rd40, 2;
	add.s64 	%rd42, %rd2, %rd41;
	ld.global.u32 	%r72, [%rd42+4];
	mul.wide.s32 	%rd43, %r31, 4;
	add.s64 	%rd44, %rd37, %rd43;
	ld.global.u32 	%r73, [%rd44];
	mad.lo.s32 	%r74, %r73, %r72, %r71;
	ld.global.u32 	%r75, [%rd42+8];
	add.s64 	%rd45, %rd44, %rd43;
	ld.global.u32 	%r76, [%rd45];
	mad.lo.s32 	%r77, %r76, %r75, %r74;
	ld.global.u32 	%r78, [%rd42+12];
	add.s64 	%rd46, %rd45, %rd43;
	ld.global.u32 	%r79, [%rd46];
	mad.lo.s32 	%r106, %r79, %r78, %r77;
	add.s32 	%r102, %r102, 4;
$L__BB2_7:
	setp.eq.s32 	%p6, %r17, 0;
	@%p6 bra 	$L__BB2_12;
	setp.eq.s32 	%p7, %r17, 1;
	@%p7 bra 	$L__BB2_10;
	add.s32 	%r81, %r102, %r3;
	mul.wide.u32 	%rd47, %r81, 4;
	add.s64 	%rd48, %rd2, %rd47;
	ld.global.u32 	%r82, [%rd48];
	mad.lo.s32 	%r83, %r102, %r31, %r1;
	mul.wide.s32 	%rd49, %r83, 4;
	add.s64 	%rd50, %rd1, %rd49;
	ld.global.u32 	%r84, [%rd50];
	mad.lo.s32 	%r85, %r84, %r82, %r106;
	cvt.u64.u32 	%rd51, %r3;
	cvt.u64.u32 	%rd52, %r102;
	add.s64 	%rd53, %rd52, %rd51;
	shl.b64 	%rd54, %rd53, 2;
	add.s64 	%rd55, %rd2, %rd54;
	ld.global.u32 	%r86, [%rd55+4];
	mul.wide.s32 	%rd56, %r31, 4;
	add.s64 	%rd57, %rd50, %rd56;
	ld.global.u32 	%r87, [%rd57];
	mad.lo.s32 	%r106, %r87, %r86, %r85;
	add.s32 	%r102, %r102, 2;
$L__BB2_10:
	and.b32  	%r88, %r31, 1;
	setp.eq.b32 	%p8, %r88, 1;
	not.pred 	%p9, %p8;
	@%p9 bra 	$L__BB2_12;
	add.s32 	%r89, %r102, %r3;
	mul.wide.u32 	%rd58, %r89, 4;
	add.s64 	%rd59, %rd2, %rd58;
	ld.global.u32 	%r90, [%rd59];
	mad.lo.s32 	%r91, %r102, %r31, %r1;
	mul.wide.s32 	%rd60, %r91, 4;
	add.s64 	%rd61, %rd1, %rd60;
	ld.global.u32 	%r92, [%rd61];
	mad.lo.s32 	%r106, %r92, %r90, %r106;
$L__BB2_12:
	ld.param.u64 	%rd65, [_Z14matrixMultCudaPiS_S_i_param_2];
	add.s32 	%r93, %r3, %r1;
	cvta.to.global.u64 	%rd62, %rd65;
	mul.wide.s32 	%rd63, %r93, 4;
	add.s64 	%rd64, %rd62, %rd63;
	st.global.u32 	[%rd64], %r106;
$L__BB2_13:
	ret;

}


// ===== COMPILED SASS (sm_100) =====

	.target	sm_100

	.elftype	@"ET_EXEC"


//--------------------- .note.nv.tkinfo           --------------------------
	.section	.note.nv.tkinfo,"",@"SHT_NOTE"
	.sectionflags	@"SHF_NOTE_NV_TKINFO"
	.tkinfo
        /*0018*/ 	.word	0x00000002
        /*0030*/ 	.string	""
        /*0030*/ 	.string	"ptxas"
        /*0030*/ 	.string	"Cuda compilation tools, release 13.0, V13.0.88"
        /*0030*/ 	.string	"Build cuda_13.0.r13.0/compiler.36424714_0"
        /*0030*/ 	.string	"-arch sm_100 -m 64 "



//--------------------- .note.nv.cuinfo           --------------------------
	.section	.note.nv.cuinfo,"",@"SHT_NOTE"
	.sectionflags	@"SHF_NOTE_NV_CUINFO"
        /*0018*/ 	.short	0x0002
        /*001a*/ 	.short	0x0064
        /*001c*/ 	.short	0x0082
	.zero		2


//--------------------- .nv.info                  --------------------------
	.section	.nv.info,"",@"SHT_CUDA_INFO"
	.align	4


	//----- nvinfo : EIATTR_REGCOUNT
	.align		4
        /*0000*/ 	.byte	0x04, 0x2f
        /*0002*/ 	.short	(.L_1 - .L_0)
	.align		4
.L_0:
        /*0004*/ 	.word	index@(_Z9vectorAddPKfS0_Pfi)
        /*0008*/ 	.word	0x0000000c


	//----- nvinfo : EIATTR_FRAME_SIZE
	.align		4
.L_1:
        /*000c*/ 	.byte	0x04, 0x11
        /*000e*/ 	.short	(.L_3 - .L_2)
	.align		4
.L_2:
        /*0010*/ 	.word	index@(_Z9vectorAddPKfS0_Pfi)
        /*0014*/ 	.word	0x00000000


	//----- nvinfo : EIATTR_REGCOUNT
	.align		4
.L_3:
        /*0018*/ 	.byte	0x04, 0x2f
        /*001a*/ 	.short	(.L_5 - .L_4)
	.align		4
.L_4:
        /*001c*/ 	.word	index@(_Z6vecAddPiS_S_i)
        /*0020*/ 	.word	0x0000000c


	//----- nvinfo : EIATTR_FRAME_SIZE
	.align		4
.L_5:
        /*0024*/ 	.byte	0x04, 0x11
        /*0026*/ 	.short	(.L_7 - .L_6)
	.align		4
.L_6:
        /*0028*/ 	.word	index@(_Z6vecAddPiS_S_i)
        /*002c*/ 	.word	0x00000000


	//----- nvinfo : EIATTR_REGCOUNT
	.align		4
.L_7:
        /*0030*/ 	.byte	0x04, 0x2f
        /*0032*/ 	.short	(.L_9 - .L_8)
	.align		4
.L_8:
        /*0034*/ 	.word	index@(_Z14matrixMultCudaPiS_S_i)
        /*0038*/ 	.word	0x0000001e


	//----- nvinfo : EIATTR_FRAME_SIZE
	.align		4
.L_9:
        /*003c*/ 	.byte	0x04, 0x11
        /*003e*/ 	.short	(.L_11 - .L_10)
	.align		4
.L_10:
        /*0040*/ 	.word	index@(_Z14matrixMultCudaPiS_S_i)
        /*0044*/ 	.word	0x00000000


	//----- nvinfo : EIATTR_MIN_STACK_SIZE
	.align		4
.L_11:
        /*0048*/ 	.byte	0x04, 0x12
        /*004a*/ 	.short	(.L_13 - .L_12)
	.align		4
.L_12:
        /*004c*/ 	.word	index@(_Z14matrixMultCudaPiS_S_i)
        /*0050*/ 	.word	0x00000000


	//----- nvinfo : EIATTR_MIN_STACK_SIZE
	.align		4
.L_13:
        /*0054*/ 	.byte	0x04, 0x12
        /*0056*/ 	.short	(.L_15 - .L_14)
	.align		4
.L_14:
        /*0058*/ 	.word	index@(_Z6vecAddPiS_S_i)
        /*005c*/ 	.word	0x00000000


	//----- nvinfo : EIATTR_MIN_STACK_SIZE
	.align		4
.L_15:
        /*0060*/ 	.byte	0x04, 0x12
        /*0062*/ 	.short	(.L_17 - .L_16)
	.align		4
.L_16:
        /*0064*/ 	.word	index@(_Z9vectorAddPKfS0_Pfi)
        /*0068*/ 	.word	0x00000000
.L_17:


//--------------------- .nv.compat                --------------------------
	.section	.nv.compat,"",@"SHT_CUDA_COMPAT_INFO"
	.align	4
        /*0000*/ 	.byte	0x02, 0x09, 0x00, 0x00, 0x02, 0x02, 0x01, 0x00, 0x02, 0x05, 0x05, 0x00, 0x03, 0x07, 0x01, 0x01
        /*0010*/ 	.byte	0x02, 0x03, 0x00, 0x00, 0x02, 0x06, 0x01, 0x00, 0x04, 0x0b, 0x08, 0x00, 0x09, 0x00, 0x00, 0x00
        /*0020*/ 	.byte	0x00, 0x00, 0x00, 0x00


//--------------------- .nv.info._Z14matrixMultCudaPiS_S_i --------------------------
	.section	.nv.info._Z14matrixMultCudaPiS_S_i,"",@"SHT_CUDA_INFO"
	.sectionflags	@""
	.align	4


	//----- nvinfo : EIATTR_CUDA_API_VERSION
	.align		4
        /*0000*/ 	.byte	0x04, 0x37
        /*0002*/ 	.short	(.L_19 - .L_18)
.L_18:
        /*0004*/ 	.word	0x00000082


	//----- nvinfo : EIATTR_KPARAM_INFO
	.align		4
.L_19:
        /*0008*/ 	.byte	0x04, 0x17
        /*000a*/ 	.short	(.L_21 - .L_20)
.L_20:
        /*000c*/ 	.word	0x00000000
        /*0010*/ 	.short	0x0003
        /*0012*/ 	.short	0x0018
        /*0014*/ 	.byte	0x00, 0xf0, 0x11, 0x00


	//----- nvinfo : EIATTR_KPARAM_INFO
	.align		4
.L_21:
        /*0018*/ 	.byte	0x04, 0x17
        /*001a*/ 	.short	(.L_23 - .L_22)
.L_22:
        /*001c*/ 	.word	0x00000000
        /*0020*/ 	.short	0x0002
        /*0022*/ 	.short	0x0010
        /*0024*/ 	.byte	0x00, 0xf5, 0x21, 0x00


	//----- nvinfo : EIATTR_KPARAM_INFO
	.align		4
.L_23:
        /*0028*/ 	.byte	0x04, 0x17
        /*002a*/ 	.short	(.L_25 - .L_24)
.L_24:
        /*002c*/ 	.word	0x00000000
        /*0030*/ 	.short	0x0001
        /*0032*/ 	.short	0x0008
        /*0034*/ 	.byte	0x00, 0xf5, 0x21, 0x00


	//----- nvinfo : EIATTR_KPARAM_INFO
	.align		4
.L_25:
        /*0038*/ 	.byte	0x04, 0x17
        /*003a*/ 	.short	(.L_27 - .L_26)
.L_26:
        /*003c*/ 	.word	0x00000000
        /*0040*/ 	.short	0x0000
        /*0042*/ 	.short	0x0000
        /*0044*/ 	.byte	0x00, 0xf5, 0x21, 0x00


	//----- nvinfo : EIATTR_SPARSE_MMA_MASK
	.align		4
.L_27:
        /*0048*/ 	.byte	0x03, 0x50
        /*004a*/ 	.short	0x0000


	//----- nvinfo : EIATTR_MAXREG_COUNT
	.align		4
        /*004c*/ 	.byte	0x03, 0x1b
        /*004e*/ 	.short	0x00ff


	//----- nvinfo : EIATTR_MERCURY_ISA_VERSION
	.align		4
        /*0050*/ 	.byte	0x03, 0x5f
        /*0052*/ 	.short	0x0101


	//----- nvinfo : EIATTR_VRC_CTA_INIT_COUNT
	.align		4
        /*0054*/ 	.byte	0x02, 0x4a
	.zero		1
	.zero		1


	//----- nvinfo : EIATTR_EXIT_INSTR_OFFSETS
	.align		4
        /*0058*/ 	.byte	0x04, 0x1c
        /*005a*/ 	.short	(.L_29 - .L_28)


	//   ....[0]....
.L_28:
        /*005c*/ 	.word	0x000000c0


	//   ....[1]....
        /*0060*/ 	.word	0x00000a90


	//----- nvinfo : EIATTR_CBANK_PARAM_SIZE
	.align		4
.L_29:
        /*0064*/ 	.byte	0x03, 0x19
        /*0066*/ 	.short	0x001c


	//----- nvinfo : EIATTR_PARAM_CBANK
	.align		4
        /*0068*/ 	.byte	0x04, 0x0a
        /*006a*/ 	.short	(.L_31 - .L_30)
	.align		4
.L_30:
        /*006c*/ 	.word	index@(.nv.constant0._Z14matrixMultCudaPiS_S_i)
        /*0070*/ 	.short	0x0380
        /*0072*/ 	.short	0x001c


	//----- nvinfo : EIATTR_SW_WAR
	.align		4
.L_31:
        /*0074*/ 	.byte	0x04, 0x36
        /*0076*/ 	.short	(.L_33 - .L_32)
.L_32:
        /*0078*/ 	.word	0x00000008
.L_33:


//--------------------- .nv.info._Z6vecAddPiS_S_i --------------------------
	.section	.nv.info._Z6vecAddPiS_S_i,"",@"SHT_CUDA_INFO"
	.sectionflags	@""
	.align	4


	//----- nvinfo : EIATTR_CUDA_API_VERSION
	.align		4
        /*0000*/ 	.byte	0x04, 0x37
        /*0002*/ 	.short	(.L_35 - .L_34)
.L_34:
        /*0004*/ 	.word	0x00000082


	//----- nvinfo : EIATTR_KPARAM_INFO
	.align		4
.L_35:
        /*0008*/ 	.byte	0x04, 0x17
        /*000a*/ 	.short	(.L_37 - .L_36)
.L_36:
        /*000c*/ 	.word	0x00000000
        /*0010*/ 	.short	0x0003
        /*0012*/ 	.short	0x0018
        /*0014*/ 	.byte	0x00, 0xf0, 0x11, 0x00


	//----- nvinfo : EIATTR_KPARAM_INFO
	.align		4
.L_37:
        /*0018*/ 	.byte	0x04, 0x17
        /*001a*/ 	.short	(.L_39 - .L_38)
.L_38:
        /*001c*/ 	.word	0x00000000
        /*0020*/ 	.short	0x0002
        /*0022*/ 	.short	0x0010
        /*0024*/ 	.byte	0x00, 0xf5, 0x21, 0x00


	//----- nvinfo : EIATTR_KPARAM_INFO
	.align		4
.L_39:
        /*0028*/ 	.byte	0x04, 0x17
        /*002a*/ 	.short	(.L_41 - .L_40)
.L_40:
        /*002c*/ 	.word	0x00000000
        /*0030*/ 	.short	0x0001
        /*0032*/ 	.short	0x0008
        /*0034*/ 	.byte	0x00, 0xf5, 0x21, 0x00


	//----- nvinfo : EIATTR_KPARAM_INFO
	.align		4
.L_41:
        /*0038*/ 	.byte	0x04, 0x17
        /*003a*/ 	.short	(.L_43 - .L_42)
.L_42:
        /*003c*/ 	.word	0x00000000
        /*0040*/ 	.short	0x0000
        /*0042*/ 	.short	0x0000
        /*0044*/ 	.byte	0x00, 0xf5, 0x21, 0x00


	//----- nvinfo : EIATTR_SPARSE_MMA_MASK
	.align		4
.L_43:
        /*0048*/ 	.byte	0x03, 0x50
        /*004a*/ 	.short	0x0000


	//----- nvinfo : EIATTR_MAXREG_COUNT
	.align		4
        /*004c*/ 	.byte	0x03, 0x1b
        /*004e*/ 	.short	0x00ff


	//----- nvinfo : EIATTR_MERCURY_ISA_VERSION
	.align		4
        /*0050*/ 	.byte	0x03, 0x5f
        /*0052*/ 	.short	0x0101


	//----- nvinfo : EIATTR_VRC_CTA_INIT_COUNT
	.align		4
        /*0054*/ 	.byte	0x02, 0x4a
	.zero		1
	.zero		1


	//----- nvinfo : EIATTR_EXIT_INSTR_OFFSETS
	.align		4
        /*0058*/ 	.byte	0x04, 0x1c
        /*005a*/ 	.short	(.L_45 - .L_44)


	//   ....[0]....
.L_44:
        /*005c*/ 	.word	0x00000070


	//   ....[1]....
        /*0060*/ 	.word	0x00000130


	//----- nvinfo : EIATTR_CBANK_PARAM_SIZE
	.align		4
.L_45:
        /*0064*/ 	.byte	0x03, 0x19
        /*0066*/ 	.short	0x001c


	//----- nvinfo : EIATTR_PARAM_CBANK
	.align		4
        /*0068*/ 	.byte	0x04, 0x0a
        /*006a*/ 	.short	(.L_47 - .L_46)
	.align		4
.L_46:
        /*006c*/ 	.word	index@(.nv.constant0._Z6vecAddPiS_S_i)
        /*0070*/ 	.short	0x0380
        /*0072*/ 	.short	0x001c


	//----- nvinfo : EIATTR_SW_WAR
	.align		4
.L_47:
        /*0074*/ 	.byte	0x04, 0x36
        /*0076*/ 	.short	(.L_49 - .L_48)
.L_48:
        /*0078*/ 	.word	0x00000008
.L_49:


//--------------------- .nv.info._Z9vectorAddPKfS0_Pfi --------------------------
	.section	.nv.info._Z9vectorAddPKfS0_Pfi,"",@"SHT_CUDA_INFO"
	.sectionflags	@""
	.align	4


	//----- nvinfo : EIATTR_CUDA_API_VERSION
	.align		4
        /*0000*/ 	.byte	0x04, 0x37
        /*0002*/ 	.short	(.L_51 - .L_50)
.L_50:
        /*0004*/ 	.word	0x00000082


	//----- nvinfo : EIATTR_KPARAM_INFO
	.align		4
.L_51:
        /*0008*/ 	.byte	0x04, 0x17
        /*000a*/ 	.short	(.L_53 - .L_52)
.L_52:
        /*000c*/ 	.word	0x00000000
        /*0010*/ 	.short	0x0003
        /*0012*/ 	.short	0x0018
        /*0014*/ 	.byte	0x00, 0xf0, 0x11, 0x00


	//----- nvinfo : EIATTR_KPARAM_INFO
	.align		4
.L_53:
        /*0018*/ 	.byte	0x04, 0x17
        /*001a*/ 	.short	(.L_55 - .L_54)
.L_54:
        /*001c*/ 	.word	0x00000000
        /*0020*/ 	.short	0x0002
        /*0022*/ 	.short	0x0010
        /*0024*/ 	.byte	0x00, 0xf5, 0x21, 0x00


	//----- nvinfo : EIATTR_KPARAM_INFO
	.align		4
.L_55:
        /*0028*/ 	.byte	0x04, 0x17
        /*002a*/ 	.short	(.L_57 - .L_56)
.L_56:
        /*002c*/ 	.word	0x00000000
        /*0030*/ 	.short	0x0001
        /*0032*/ 	.short	0x0008
        /*0034*/ 	.byte	0x00, 0xf5, 0x21, 0x00


	//----- nvinfo : EIATTR_KPARAM_INFO
	.align		4
.L_57:
        /*0038*/ 	.byte	0x04, 0x17
        /*003a*/ 	.short	(.L_59 - .L_58)
.L_58:
        /*003c*/ 	.word	0x00000000
        /*0040*/ 	.short	0x0000
        /*0042*/ 	.short	0x0000
        /*0044*/ 	.byte	0x00, 0xf5, 0x21, 0x00


	//----- nvinfo : EIATTR_SPARSE_MMA_MASK
	.align		4
.L_59:
        /*0048*/ 	.byte	0x03, 0x50
        /*004a*/ 	.short	0x0000


	//----- nvinfo : EIATTR_MAXREG_COUNT
	.align		4
        /*004c*/ 	.byte	0x03, 0x1b
        /*004e*/ 	.short	0x00ff


	//----- nvinfo : EIATTR_MERCURY_ISA_VERSION
	.align		4
        /*0050*/ 	.byte	0x03, 0x5f
        /*0052*/ 	.short	0x0101


	//----- nvinfo : EIATTR_VRC_CTA_INIT_COUNT
	.align		4
        /*0054*/ 	.byte	0x02, 0x4a
	.zero		1
	.zero		1


	//----- nvinfo : EIATTR_EXIT_INSTR_OFFSETS
	.align		4
        /*0058*/ 	.byte	0x04, 0x1c
        /*005a*/ 	.short	(.L_61 - .L_60)


	//   ....[0]....
.L_60:
        /*005c*/ 	.word	0x00000070


	//   ....[1]....
        /*0060*/ 	.word	0x00000130


	//----- nvinfo : EIATTR_CBANK_PARAM_SIZE
	.align		4
.L_61:
        /*0064*/ 	.byte	0x03, 0x19
        /*0066*/ 	.short	0x001c


	//----- nvinfo : EIATTR_PARAM_CBANK
	.align		4
        /*0068*/ 	.byte	0x04, 0x0a
        /*006a*/ 	.short	(.L_63 - .L_62)
	.align		4
.L_62:
        /*006c*/ 	.word	index@(.nv.constant0._Z9vectorAddPKfS0_Pfi)
        /*0070*/ 	.short	0x0380
        /*0072*/ 	.short	0x001c


	//----- nvinfo : EIATTR_SW_WAR
	.align		4
.L_63:
        /*0074*/ 	.byte	0x04, 0x36
        /*0076*/ 	.short	(.L_65 - .L_64)
.L_64:
        /*0078*/ 	.word	0x00000008
.L_65:


//--------------------- .nv.callgraph             --------------------------
	.section	.nv.callgraph,"",@"SHT_CUDA_CALLGRAPH"
	.align	4
	.sectionentsize	8
	.align		4
        /*0000*/ 	.word	0x00000000
	.align		4
        /*0004*/ 	.word	0xffffffff
	.align		4
        /*0008*/ 	.word	0x00000000
	.align		4
        /*000c*/ 	.word	0xfffffffe
	.align		4
        /*0010*/ 	.word	0x00000000
	.align		4
        /*0014*/ 	.word	0xfffffffd
	.align		4
        /*0018*/ 	.word	0x00000000
	.align		4
        /*001c*/ 	.word	0xfffffffc


//--------------------- .text._Z14matrixMultCudaPiS_S_i --------------------------
	.section	.text._Z14matrixMultCudaPiS_S_i,"ax",@progbits
	.align	128
        .global         _Z14matrixMultCudaPiS_S_i
        .type           _Z14matrixMultCudaPiS_S_i,@function
        .size           _Z14matrixMultCudaPiS_S_i,(.L_x_7 - _Z14matrixMultCudaPiS_S_i)
        .other          _Z14matrixMultCudaPiS_S_i,@"STO_CUDA_ENTRY STV_DEFAULT"
_Z14matrixMultCudaPiS_S_i:
.text._Z14matrixMultCudaPiS_S_i:
[----:B------:R-:W-:Y:S01]  /*0000*/  LDC R1, c[0x0][0x37c] ;  /* 0x0000df00ff017b82 */ /* 0x000fe20000000800 */
[----:B------:R-:W0:Y:S01]  /*0010*/  S2R R0, SR_TID.X ;  /* 0x0000000000007919 */ /* 0x000e220000002100 */
[----:B------:R-:W0:Y:S01]  /*0020*/  LDCU UR4, c[0x0][0x360] ;  /* 0x00006c00ff0477ac */ /* 0x000e220008000800 */
[----:B------:R-:W0:Y:S01]  /*0030*/  S2R R3, SR_CTAID.X ;  /* 0x0000000000037919 */ /* 0x000e220000002500 */
[----:B------:R-:W1:Y:S01]  /*0040*/  LDCU UR5, c[0x0][0x364] ;  /* 0x00006c80ff0577ac */ /* 0x000e620008000800 */
[----:B------:R-:W1:Y:S01]  /*0050*/  S2R R13, SR_TID.Y ;  /* 0x00000000000d7919 */ /* 0x000e620000002200 */
[----:B------:R-:W2:Y:S01]  /*0060*/  LDCU UR20, c[0x0][0x398] ;  /* 0x00007300ff1477ac */ /* 0x000ea20008000800 */
[----:B------:R-:W1:Y:S01]  /*0070*/  S2R R2, SR_CTAID.Y ;  /* 0x0000000000027919 */ /* 0x000e620000002600 */
[----:B0-----:R-:W-:Y:S02]  /*0080*/  IMAD R0, R3, UR4, R0 ;  /* 0x0000000403007c24 */ /* 0x001fe4000f8e0200 */
[----:B-1----:R-:W-:-:S05]  /*0090*/  IMAD R13, R2, UR5, R13 ;  /* 0x00000005020d7c24 */ /* 0x002fca000f8e020d */
[----:B------:R-:W-:-:S04]  /*00a0*/  VIMNMX R2, PT, PT, R0, R13, !PT ;  /* 0x0000000d00027248 */ /* 0x000fc80007fe0100 */
[----:B--2---:R-:W-:-:S13]  /*00b0*/  ISETP.GE.AND P0, PT, R2, UR20, PT ;  /* 0x0000001402007c0c */ /* 0x004fda000bf06270 */
[----:B------:R-:W-:Y:S05]  /*00c0*/  @P0 EXIT ;  /* 0x000000000000094d */ /* 0x000fea0003800000 */
[----:B------:R-:W-:Y:S01]  /*00d0*/  UISETP.GE.U32.AND UP0, UPT, UR20, 0x8, UPT ;  /* 0x000000081400788c */ /* 0x000fe2000bf06070 */
[----:B------:R-:W-:Y:S02]  /*00e0*/  HFMA2 R12, -RZ, RZ, 0, 0 ;  /* 0x00000000ff0c7431 */ /* 0x000fe400000001ff */
[----:B------:R-:W-:Y:S01]  /*00f0*/  IMAD R13, R13, UR20, RZ ;  /* 0x000000140d0d7c24 */ /* 0x000fe2000f8e02ff */
[----:B------:R-:W-:Y:S01]  /*0100*/  UMOV UR4, URZ ;  /* 0x000000ff00047c82 */ /* 0x000fe20008000000 */
[----:B------:R-:W0:Y:S04]  /*0110*/  LDCU.64 UR18, c[0x0][0x358] ;  /* 0x00006b00ff1277ac */ /* 0x000e280008000a00 */
[----:B------:R-:W-:Y:S05]  /*0120*/  BRA.U !UP0, `(.L_x_0) ;  /* 0x0000000508047547 */ /* 0x000fea000b800000 */
[----:B------:R-:W1:Y:S01]  /*0130*/  LDCU.128 UR24, c[0x0][0x380] ;  /* 0x00007000ff1877ac */ /* 0x000e620008000c00 */
[----:B------:R-:W-:Y:S02]  /*0140*/  MOV R12, RZ ;  /* 0x000000ff000c7202 */ /* 0x000fe40000000f00 */
[----:B------:R-:W-:Y:S01]  /*0150*/  MOV R14, R0 ;  /* 0x00000000000e7202 */ /* 0x000fe20000000f00 */
[----:B------:R-:W-:-:S04]  /*0160*/  ULOP3.LUT UR4, UR20, 0x7ffffff8, URZ, 0xc0, !UPT ;  /* 0x7ffffff814047892 */ /* 0x000fc8000f8ec0ff */
[----:B------:R-:W-:Y:S01]  /*0170*/  UIADD3 UR5, UPT, UPT, -UR4, URZ, URZ ;  /* 0x000000ff04057290 */ /* 0x000fe2000fffe1ff */
[----:B-1----:R-:W-:Y:S01]  /*0180*/  MOV R2, UR24 ;  /* 0x0000001800027c02 */ /* 0x002fe20008000f00 */
[----:B------:R-:W-:Y:S01]  /*0190*/  UIMAD.WIDE UR6, UR20, 0x8, UR26 ;  /* 0x00000008140678a5 */ /* 0x000fe2000f8e021a */
[----:B------:R-:W-:Y:S01]  /*01a0*/  MOV R3, UR25 ;  /* 0x0000001900037c02 */ /* 0x000fe20008000f00 */
[----:B------:R-:W-:Y:S02]  /*01b0*/  UIMAD.WIDE UR8, UR20, 0xc, UR26 ;  /* 0x0000000c140878a5 */ /* 0x000fe4000f8e021a */
[----:B------:R-:W-:Y:S01]  /*01c0*/  UIMAD.WIDE UR10, UR20, 0x10, UR26 ;  /* 0x00000010140a78a5 */ /* 0x000fe2000f8e021a */
[----:B------:R-:W-:Y:S01]  /*01d0*/  IMAD.WIDE.U32 R2, R13, 0x4, R2 ;  /* 0x000000040d027825 */ /* 0x000fe200078e0002 */
[----:B------:R-:W-:Y:S02]  /*01e0*/  UIMAD.WIDE UR12, UR20, 0x14, UR26 ;  /* 0x00000014140c78a5 */ /* 0x000fe4000f8e021a */
[----:B------:R-:W-:Y:S01]  /*01f0*/  UIMAD.WIDE UR14, UR20, 0x18, UR26 ;  /* 0x00000018140e78a5 */ /* 0x000fe2000f8e021a */
[----:B------:R-:W-:Y:S01]  /*0200*/  IADD3 R2, P0, PT, R2, 0x10, RZ ;  /* 0x0000001002027810 */ /* 0x000fe20007f1e0ff */
[----:B------:R-:W-:-:S03]  /*0210*/  UIMAD.WIDE UR16, UR20, 0x1c, UR26 ;  /* 0x0000001c141078a5 */ /* 0x000fc6000f8e021a */
[----:B------:R-:W-:-:S09]  /*0220*/  IADD3.X R3, PT, PT, RZ, R3, RZ, P0, !PT ;  /* 0x00000003ff037210 */ /* 0x000fd200007fe4ff */
.L_x_1:
[----:B------:R-:W-:Y:S01]  /*0230*/  UIMAD.WIDE UR22, UR20, 0x4, UR26 ;  /* 0x00000004141678a5 */ /* 0x000fe2000f8e021a */
[----:B------:R-:W-:Y:S02]  /*0240*/  IMAD.MOV.U32 R23, RZ, RZ, 0x4 ;  /* 0x00000004ff177424 */ /* 0x000fe400078e00ff */
[----:B------:R-:W-:Y:S01]  /*0250*/  HFMA2 R11, -RZ, RZ, 0, 2.384185791015625e-07 ;  /* 0x00000004ff0b7431 */ /* 0x000fe200000001ff */
[----:B------:R-:W-:Y:S01]  /*0260*/  MOV R25, 0x4 ;  /* 0x0000000400197802 */ /* 0x000fe20000000f00 */
[----:B0-----:R-:W2:Y:S01]  /*0270*/  LDG.E R21, desc[UR18][R2.64+-0x10] ;  /* 0xfffff01202157981 */ /* 0x001ea2000c1e1900 */
[C---:B------:R-:W-:Y:S01]  /*0280*/  IMAD.WIDE R22, R14.reuse, R23, UR26 ;  /* 0x0000001a0e167e25 */ /* 0x040fe2000f8e0217 */
[----:B------:R-:W-:Y:S02]  /*0290*/  MOV R8, UR22 ;  /* 0x0000001600087c02 */ /* 0x000fe40008000f00 */
[----:B------:R-:W-:Y:S01]  /*02a0*/  MOV R9, UR23 ;  /* 0x0000001700097c02 */ /* 0x000fe20008000f00 */
[----:B------:R-:W3:Y:S02]  /*02b0*/  LDG.E R19, desc[UR18][R2.64+-0xc] ;  /* 0xfffff41202137981 */ /* 0x000ee4000c1e1900 */
[----:B------:R-:W-:-:S02]  /*02c0*/  IMAD.WIDE R8, R14, 0x4, R8 ;  /* 0x000000040e087825 */ /* 0x000fc400078e0208 */
[----:B------:R-:W2:Y:S01]  /*02d0*/  LDG.E R22, desc[UR18][R22.64] ;  /* 0x0000001216167981 */ /* 0x000ea2000c1e1900 */
[----:B------:R-:W-:Y:S01]  /*02e0*/  MOV R5, 0x4 ;  /* 0x0000000400057802 */ /* 0x000fe20000000f00 */
[C---:B------:R-:W-:Y:S02]  /*02f0*/  IMAD.WIDE R24, R14.reuse, R25, UR6 ;  /* 0x000000060e187e25 */ /* 0x040fe4000f8e0219 */
[----:B------:R0:W3:Y:S02]  /*0300*/  LDG.E R20, desc[UR18][R8.64] ;  /* 0x0000001208147981 */ /* 0x0000e4000c1e1900 */
[----:B------:R-:W-:Y:S02]  /*0310*/  IMAD.WIDE R10, R14, R11, UR8 ;  /* 0x000000080e0a7e25 */ /* 0x000fe4000f8e020b */
[----:B------:R-:W4:Y:S04]  /*0320*/  LDG.E R18, desc[UR18][R24.64] ;  /* 0x0000001218127981 */ /* 0x000f28000c1e1900 */
[----:B------:R-:W4:Y:S01]  /*0330*/  LDG.E R17, desc[UR18][R2.64+-0x8] ;  /* 0xfffff81202117981 */ /* 0x000f22000c1e1900 */
[----:B0-----:R-:W-:-:S02]  /*0340*/  HFMA2 R9, -RZ, RZ, 0, 2.384185791015625e-07 ;  /* 0x00000004ff097431 */ /* 0x001fc400000001ff */
[----:B------:R-:W-:Y:S01]  /*0350*/  IMAD.MOV.U32 R7, RZ, RZ, 0x4 ;  /* 0x00000004ff077424 */ /* 0x000fe200078e00ff */
[----:B------:R0:W5:Y:S01]  /*0360*/  LDG.E R16, desc[UR18][R10.64] ;  /* 0x000000120a107981 */ /* 0x000162000c1e1900 */
[----:B------:R-:W-:-:S03]  /*0370*/  IMAD.WIDE R4, R14, R5, UR10 ;  /* 0x0000000a0e047e25 */ /* 0x000fc6000f8e0205 */
[----:B------:R-:W5:Y:S01]  /*0380*/  LDG.E R15, desc[UR18][R2.64+-0x4] ;  /* 0xfffffc12020f7981 */ /* 0x000f62000c1e1900 */
[C---:B------:R-:W-:Y:S01]  /*0390*/  IMAD.WIDE R6, R14.reuse, R7, UR12 ;  /* 0x0000000c0e067e25 */ /* 0x040fe2000f8e0207 */
[----:B------:R-:W-:Y:S02]  /*03a0*/  MOV R27, 0x4 ;  /* 0x00000004001b7802 */ /* 0x000fe40000000f00 */
[----:B------:R1:W5:Y:S01]  /*03b0*/  LDG.E R4, desc[UR18][R4.64] ;  /* 0x0000001204047981 */ /* 0x000362000c1e1900 */
[----:B------:R-:W-:-:S03]  /*03c0*/  IMAD.WIDE R8, R14, R9, UR14 ;  /* 0x0000000e0e087e25 */ /* 0x000fc6000f8e0209 */
[----:B------:R-:W5:Y:S01]  /*03d0*/  LDG.E R23, desc[UR18][R2.64] ;  /* 0x0000001202177981 */ /* 0x000f62000c1e1900 */
[----:B0-----:R-:W-:-:S03]  /*03e0*/  IMAD.WIDE R10, R14, R27, UR16 ;  /* 0x000000100e0a7e25 */ /* 0x001fc6000f8e021b */
[----:B------:R-:W5:Y:S04]  /*03f0*/  LDG.E R7, desc[UR18][R6.64] ;  /* 0x0000001206077981 */ /* 0x000f68000c1e1900 */
[----:B------:R-:W5:Y:S04]  /*0400*/  LDG.E R24, desc[UR18][R2.64+0x4] ;  /* 0x0000041202187981 */ /* 0x000f68000c1e1900 */
[----:B------:R-:W5:Y:S04]  /*0410*/  LDG.E R8, desc[UR18][R8.64] ;  /* 0x0000001208087981 */ /* 0x000f68000c1e1900 */
[----:B------:R-:W5:Y:S04]  /*0420*/  LDG.E R25, desc[UR18][R2.64+0x8] ;  /* 0x0000081202197981 */ /* 0x000f68000c1e1900 */
[----:B------:R-:W5:Y:S04]  /*0430*/  LDG.E R10, desc[UR18][R10.64] ;  /* 0x000000120a0a7981 */ /* 0x000f68000c1e1900 */
[----:B------:R0:W5:Y:S01]  /*0440*/  LDG.E R27, desc[UR18][R2.64+0xc] ;  /* 0x00000c12021b7981 */ /* 0x000162000c1e1900 */
[----:B------:R-:W-:-:S04]  /*0450*/  UIADD3 UR5, UPT, UPT, UR5, 0x8, URZ ;  /* 0x0000000805057890 */ /* 0x000fc8000fffe0ff */
[----:B------:R-:W-:Y:S01]  /*0460*/  UISETP.NE.AND UP0, UPT, UR5, URZ, UPT ;  /* 0x000000ff0500728c */ /* 0x000fe2000bf05270 */
[----:B-1----:R-:W-:Y:S02]  /*0470*/  MOV R5, UR20 ;  /* 0x0000001400057c02 */ /* 0x002fe40008000f00 */
[----:B0-----:R-:W-:Y:S02]  /*0480*/  IADD3 R2, P0, PT, R2, 0x20, RZ ;  /* 0x0000002002027810 */ /* 0x001fe40007f1e0ff */
[----:B------:R-:W-:Y:S02]  /*0490*/  LEA R14, R5, R14, 0x3 ;  /* 0x0000000e050e7211 */ /* 0x000fe400078e18ff */
[----:B------:R-:W-:Y:S01]  /*04a0*/  IADD3.X R3, PT, PT, RZ, R3, RZ, P0, !PT ;  /* 0x00000003ff037210 */ /* 0x000fe200007fe4ff */
[----:B--2---:R-:W-:-:S04]  /*04b0*/  IMAD R21, R21, R22, R12 ;  /* 0x0000001615157224 */ /* 0x004fc800078e020c */
[----:B---3--:R-:W-:-:S04]  /*04c0*/  IMAD R19, R19, R20, R21 ;  /* 0x0000001413137224 */ /* 0x008fc800078e0215 */
[----:B----4-:R-:W-:-:S04]  /*04d0*/  IMAD R17, R17, R18, R19 ;  /* 0x0000001211117224 */ /* 0x010fc800078e0213 */
[----:B-----5:R-:W-:-:S04]  /*04e0*/  IMAD R15, R15, R16, R17 ;  /* 0x000000100f0f7224 */ /* 0x020fc800078e0211 */
[----:B------:R-:W-:-:S04]  /*04f0*/  IMAD R4, R23, R4, R15 ;  /* 0x0000000417047224 */ /* 0x000fc800078e020f */
[----:B------:R-:W-:-:S04]  /*0500*/  IMAD R4, R24, R7, R4 ;  /* 0x0000000718047224 */ /* 0x000fc800078e0204 */
[----:B------:R-:W-:-:S04]  /*0510*/  IMAD R4, R25, R8, R4 ;  /* 0x0000000819047224 */ /* 0x000fc800078e0204 */
[----:B------:R-:W-:Y:S01]  /*0520*/  IMAD R12, R27, R10, R4 ;  /* 0x0000000a1b0c7224 */ /* 0x000fe200078e0204 */
[----:B------:R-:W-:Y:S06]  /*0530*/  BRA.U UP0, `(.L_x_1) ;  /* 0xfffffffd003c7547 */ /* 0x000fec000b83ffff */
.L_x_0:
[----:B------:R-:W-:-:S04]  /*0540*/  ULOP3.LUT UR6, UR20, 0x7, URZ, 0xc0, !UPT ;  /* 0x0000000714067892 */ /* 0x000fc8000f8ec0ff */
[----:B------:R-:W-:-:S09]  /*0550*/  UISETP.NE.AND UP0, UPT, UR6, URZ, UPT ;  /* 0x000000ff0600728c */ /* 0x000fd2000bf05270 */
[----:B------:R-:W-:Y:S05]  /*0560*/  BRA.U !UP0, `(.L_x_2) ;  /* 0x0000000508387547 */ /* 0x000fea000b800000 */
[----:B------:R-:W-:Y:S02]  /*0570*/  UISETP.GE.U32.AND UP0, UPT, UR6, 0x4, UPT ;  /* 0x000000040600788c */ /* 0x000fe4000bf06070 */
[----:B------:R-:W-:-:S04]  /*0580*/  ULOP3.LUT UR5, UR20, 0x3, URZ, 0xc0, !UPT ;  /* 0x0000000314057892 */ /* 0x000fc8000f8ec0ff */
[----:B------:R-:W-:-:S03]  /*0590*/  UISETP.NE.AND UP1, UPT, UR5, URZ, UPT ;  /* 0x000000ff0500728c */ /* 0x000fc6000bf25270 */
[----:B------:R-:W-:Y:S08]  /*05a0*/  BRA.U !UP0, `(.L_x_3) ;  /* 0x00000001087c7547 */ /* 0x000ff0000b800000 */
[----:B------:R-:W1:Y:S01]  /*05b0*/  LDC.64 R6, c[0x0][0x388] ;  /* 0x0000e200ff067b82 */ /* 0x000e620000000a00 */
[----:B------:R-:W2:Y:S01]  /*05c0*/  LDCU.64 UR6, c[0x0][0x380] ;  /* 0x00007000ff0677ac */ /* 0x000ea20008000a00 */
[----:B------:R-:W-:Y:S01]  /*05d0*/  IMAD.U32 R9, RZ, RZ, UR4 ;  /* 0x00000004ff097e24 */ /* 0x000fe2000f8e00ff */
[C---:B------:R-:W-:Y:S02]  /*05e0*/  IADD3 R3, PT, PT, R13.reuse, UR4, RZ ;  /* 0x000000040d037c10 */ /* 0x040fe4000fffe0ff */
[----:B------:R-:W-:Y:S01]  /*05f0*/  IADD3 R10, P0, PT, R13, UR4, RZ ;  /* 0x000000040d0a7c10 */ /* 0x000fe2000ff1e0ff */
[----:B------:R-:W-:Y:S01]  /*0600*/  IMAD R9, R9, UR20, R0 ;  /* 0x0000001409097c24 */ /* 0x000fe2000f8e0200 */
[----:B------:R-:W-:Y:S01]  /*0610*/  MOV R11, UR20 ;  /* 0x00000014000b7c02 */ /* 0x000fe20008000f00 */
[----:B------:R-:W3:Y:S01]  /*0620*/  LDC.64 R4, c[0x0][0x380] ;  /* 0x0000e000ff047b82 */ /* 0x000ee20000000a00 */
[----:B------:R-:W-:Y:S01]  /*0630*/  MOV R15, UR20 ;  /* 0x00000014000f7c02 */ /* 0x000fe20008000f00 */
[----:B-1----:R-:W-:Y:S01]  /*0640*/  IMAD.WIDE R6, R9, 0x4, R6 ;  /* 0x0000000409067825 */ /* 0x002fe200078e0206 */
[----:B------:R-:W-:-:S05]  /*0650*/  MOV R9, UR20 ;  /* 0x0000001400097c02 */ /* 0x000fca0008000f00 */
[----:B------:R-:W-:Y:S02]  /*0660*/  IMAD.WIDE R8, R9, 0x4, R6 ;  /* 0x0000000409087825 */ /* 0x000fe400078e0206 */
[----:B0-----:R-:W4:Y:S02]  /*0670*/  LDG.E R6, desc[UR18][R6.64] ;  /* 0x0000001206067981 */ /* 0x001f24000c1e1900 */
[----:B---3--:R-:W-:Y:S01]  /*0680*/  IMAD.WIDE.U32 R4, R3, 0x4, R4 ;  /* 0x0000000403047825 */ /* 0x008fe200078e0004 */
[----:B------:R-:W-:Y:S01]  /*0690*/  IADD3.X R3, PT, PT, RZ, RZ, RZ, P0, !PT ;  /* 0x000000ffff037210 */ /* 0x000fe200007fe4ff */
[----:B------:R-:W3:Y:S01]  /*06a0*/  LDG.E R17, desc[UR18][R8.64] ;  /* 0x0000001208117981 */ /* 0x000ee2000c1e1900 */
[----:B--2---:R-:W-:-:S03]  /*06b0*/  LEA R2, P0, R10, UR6, 0x2 ;  /* 0x000000060a027c11 */ /* 0x004fc6000f8010ff */
[----:B------:R-:W4:Y:S01]  /*06c0*/  LDG.E R5, desc[UR18][R4.64] ;  /* 0x0000001204057981 */ /* 0x000f22000c1e1900 */
[----:B------:R-:W-:Y:S01]  /*06d0*/  LEA.HI.X R3, R10, UR7, R3, 0x2, P0 ;  /* 0x000000070a037c11 */ /* 0x000fe200080f1403 */
[----:B------:R-:W-:-:S04]  /*06e0*/  IMAD.WIDE R10, R11, 0x4, R8 ;  /* 0x000000040b0a7825 */ /* 0x000fc800078e0208 */
[----:B------:R-:W3:Y:S01]  /*06f0*/  LDG.E R16, desc[UR18][R2.64+0x4] ;  /* 0x0000041202107981 */ /* 0x000ee2000c1e1900 */
[----:B------:R-:W-:-:S03]  /*0700*/  IMAD.WIDE R14, R15, 0x4, R10 ;  /* 0x000000040f0e7825 */ /* 0x000fc600078e020a */
[----:B------:R-:W2:Y:S04]  /*0710*/  LDG.E R19, desc[UR18][R10.64] ;  /* 0x000000120a137981 */ /* 0x000ea8000c1e1900 */
[----:B------:R-:W2:Y:S04]  /*0720*/  LDG.E R18, desc[UR18][R2.64+0x8] ;  /* 0x0000081202127981 */ /* 0x000ea8000c1e1900 */
[----:B------:R-:W5:Y:S04]  /*0730*/  LDG.E R20, desc[UR18][R2.64+0xc] ;  /* 0x00000c1202147981 */ /* 0x000f68000c1e1900 */
[----:B------:R-:W5:Y:S01]  /*0740*/  LDG.E R14, desc[UR18][R14.64] ;  /* 0x000000120e0e7981 */ /* 0x000f62000c1e1900 */
[----:B------:R-:W-:Y:S01]  /*0750*/  UIADD3 UR4, UPT, UPT, UR4, 0x4, URZ ;  /* 0x0000000404047890 */ /* 0x000fe2000fffe0ff */
[----:B----4-:R-:W-:-:S04]  /*0760*/  IMAD R5, R5, R6, R12 ;  /* 0x0000000605057224 */ /* 0x010fc800078e020c */
[----:B---3--:R-:W-:-:S04]  /*0770*/  IMAD R5, R16, R17, R5 ;  /* 0x0000001110057224 */ /* 0x008fc800078e0205 */
[----:B--2---:R-:W-:-:S04]  /*0780*/  IMAD R5, R18, R19, R5 ;  /* 0x0000001312057224 */ /* 0x004fc800078e0205 */
[----:B-----5:R-:W-:-:S07]  /*0790*/  IMAD R12, R20, R14, R5 ;  /* 0x0000000e140c7224 */ /* 0x020fce00078e0205 */
.L_x_3:
[----:B------:R-:W-:Y:S05]  /*07a0*/  BRA.U !UP1, `(.L_x_2) ;  /* 0x0000000109a87547 */ /* 0x000fea000b800000 */
[----:B------:R-:W-:Y:S01]  /*07b0*/  UISETP.NE.AND UP0, UPT, UR5, 0x1, UPT ;  /* 0x000000010500788c */ /* 0x000fe2000bf05270 */
[----:B------:R-:W-:Y:S01]  /*07c0*/  MOV R7, UR4 ;  /* 0x0000000400077c02 */ /* 0x000fe20008000f00 */
[----:B------:R-:W-:Y:S02]  /*07d0*/  ULOP3.LUT UR5, UR20, 0x1, URZ, 0xc0, !UPT ;  /* 0x0000000114057892 */ /* 0x000fe4000f8ec0ff */
[----:B------:R-:W-:Y:S02]  /*07e0*/  MOV R15, UR20 ;  /* 0x00000014000f7c02 */ /* 0x000fe40008000f00 */
[----:B------:R-:W-:Y:S01]  /*07f0*/  UISETP.NE.U32.AND UP1, UPT, UR5, 0x1, UPT ;  /* 0x000000010500788c */ /* 0x000fe2000bf25070 */
[----:B------:R-:W-:-:S04]  /*0800*/  PLOP3.LUT P1, PT, PT, PT, UP0, 0x80, 0x8 ;  /* 0x000000000008781c */ /* 0x000fc80003f2f008 */
[----:B------:R-:W1:Y:S01]  /*0810*/  @UP0 LDCU.128 UR8, c[0x0][0x380] ;  /* 0x00007000ff0807ac */ /* 0x000e620008000c00 */
[----:B------:R-:W-:Y:S01]  /*0820*/  PLOP3.LUT P0, PT, PT, PT, UP1, 0x80, 0x8 ;  /* 0x000000000008781c */ /* 0x000fe20003f0f018 */
[----:B------:R-:W2:Y:S04]  /*0830*/  @UP0 LDCU.64 UR6, c[0x0][0x380] ;  /* 0x00007000ff0607ac */ /* 0x000ea80008000a00 */
[----:B------:R-:W3:Y:S03]  /*0840*/  @!UP1 LDCU.128 UR12, c[0x0][0x380] ;  /* 0x00007000ff0c97ac */ /* 0x000ee60008000c00 */
[C---:B------:R-:W-:Y:S02]  /*0850*/  @P1 IADD3 R3, PT, PT, R13.reuse, UR4, RZ ;  /* 0x000000040d031c10 */ /* 0x040fe4000fffe0ff */
[----:B------:R-:W-:Y:S01]  /*0860*/  @P1 IADD3 R6, P2, PT, R13, UR4, RZ ;  /* 0x000000040d061c10 */ /* 0x000fe2000ff5e0ff */
[----:B------:R-:W-:Y:S01]  /*0870*/  @UP0 UIADD3 UR4, UPT, UPT, UR4, 0x2, URZ ;  /* 0x0000000204040890 */ /* 0x000fe2000fffe0ff */
[----:B-1----:R-:W-:Y:S01]  /*0880*/  MOV R11, UR9 ;  /* 0x00000009000b7c02 */ /* 0x002fe20008000f00 */
[----:B------:R-:W-:Y:S01]  /*0890*/  IMAD.U32 R10, RZ, RZ, UR8 ;  /* 0x00000008ff0a7e24 */ /* 0x000fe2000f8e00ff */
[----:B------:R-:W-:-:S02]  /*08a0*/  MOV R4, UR10 ;  /* 0x0000000a00047c02 */ /* 0x000fc40008000f00 */
[----:B------:R-:W-:Y:S01]  /*08b0*/  MOV R5, UR11 ;  /* 0x0000000b00057c02 */ /* 0x000fe20008000f00 */
[----:B------:R-:W-:-:S04]  /*08c0*/  @P1 IMAD.WIDE.U32 R10, R3, 0x4, R10 ;  /* 0x00000004030a1825 */ /* 0x000fc800078e000a */
[----:B------:R-:W-:Y:S01]  /*08d0*/  @P1 IMAD R3, R7, UR20, R0 ;  /* 0x0000001407031c24 */ /* 0x000fe2000f8e0200 */
[----:B------:R-:W-:Y:S01]  /*08e0*/  @P1 IADD3.X R7, PT, PT, RZ, RZ, RZ, P2, !PT ;  /* 0x000000ffff071210 */ /* 0x000fe200017fe4ff */
[----:B------:R-:W-:Y:S01]  /*08f0*/  IMAD.U32 R19, RZ, RZ, UR4 ;  /* 0x00000004ff137e24 */ /* 0x000fe2000f8e00ff */
[C---:B--2---:R-:W-:Y:S01]  /*0900*/  @P1 LEA R2, P2, R6.reuse, UR6, 0x2 ;  /* 0x0000000606021c11 */ /* 0x044fe2000f8410ff */
[----:B------:R-:W-:Y:S01]  /*0910*/  @P1 IMAD.WIDE R4, R3, 0x4, R4 ;  /* 0x0000000403041825 */ /* 0x000fe200078e0204 */
[----:B------:R-:W-:Y:S01]  /*0920*/  @!P0 IADD3 R17, PT, PT, R13, UR4, RZ ;  /* 0x000000040d118c10 */ /* 0x000fe2000fffe0ff */
[----:B0-----:R-:W2:Y:S01]  /*0930*/  @P1 LDG.E R11, desc[UR18][R10.64] ;  /* 0x000000120a0b1981 */ /* 0x001ea2000c1e1900 */
[----:B------:R-:W-:Y:S01]  /*0940*/  @P1 LEA.HI.X R3, R6, UR7, R7, 0x2, P2 ;  /* 0x0000000706031c11 */ /* 0x000fe200090f1407 */
[----:B------:R-:W-:Y:S01]  /*0950*/  @!P0 IMAD R19, R19, UR20, R0 ;  /* 0x0000001413138c24 */ /* 0x000fe2000f8e0200 */
[----:B---3--:R-:W-:Y:S01]  /*0960*/  MOV R6, UR12 ;  /* 0x0000000c00067c02 */ /* 0x008fe20008000f00 */
[----:B------:R-:W-:Y:S01]  /*0970*/  @P1 IMAD.WIDE R14, R15, 0x4, R4 ;  /* 0x000000040f0e1825 */ /* 0x000fe200078e0204 */
[----:B------:R-:W-:Y:S01]  /*0980*/  MOV R7, UR13 ;  /* 0x0000000d00077c02 */ /* 0x000fe20008000f00 */
[----:B------:R-:W2:Y:S01]  /*0990*/  @P1 LDG.E R4, desc[UR18][R4.64] ;  /* 0x0000001204041981 */ /* 0x000ea2000c1e1900 */
[----:B------:R-:W-:-:S02]  /*09a0*/  MOV R8, UR14 ;  /* 0x0000000e00087c02 */ /* 0x000fc40008000f00 */
[----:B------:R-:W-:Y:S01]  /*09b0*/  MOV R9, UR15 ;  /* 0x0000000f00097c02 */ /* 0x000fe20008000f00 */
[----:B------:R-:W-:Y:S01]  /*09c0*/  @!P0 IMAD.WIDE.U32 R6, R17, 0x4, R6 ;  /* 0x0000000411068825 */ /* 0x000fe200078e0006 */
[----:B------:R-:W3:Y:S03]  /*09d0*/  @P1 LDG.E R14, desc[UR18][R14.64] ;  /* 0x000000120e0e1981 */ /* 0x000ee6000c1e1900 */
[----:B------:R-:W-:Y:S01]  /*09e0*/  @!P0 IMAD.WIDE R8, R19, 0x4, R8 ;  /* 0x0000000413088825 */ /* 0x000fe200078e0208 */
[----:B------:R-:W3:Y:S04]  /*09f0*/  @P1 LDG.E R2, desc[UR18][R2.64+0x4] ;  /* 0x0000041202021981 */ /* 0x000ee8000c1e1900 */
[----:B------:R-:W4:Y:S04]  /*0a00*/  @!P0 LDG.E R7, desc[UR18][R6.64] ;  /* 0x0000001206078981 */ /* 0x000f28000c1e1900 */
[----:B------:R-:W4:Y:S01]  /*0a10*/  @!P0 LDG.E R8, desc[UR18][R8.64] ;  /* 0x0000001208088981 */ /* 0x000f22000c1e1900 */
[----:B--2---:R-:W-:-:S04]  /*0a20*/  @P1 IMAD R11, R11, R4, R12 ;  /* 0x000000040b0b1224 */ /* 0x004fc800078e020c */
[----:B---3--:R-:W-:-:S04]  /*0a30*/  @P1 IMAD R12, R2, R14, R11 ;  /* 0x0000000e020c1224 */ /* 0x008fc800078e020b */
[----:B----4-:R-:W-:-:S07]  /*0a40*/  @!P0 IMAD R12, R7, R8, R12 ;  /* 0x00000008070c8224 */ /* 0x010fce00078e020c */
.L_x_2:
[----:B------:R-:W1:Y:S01]  /*0a50*/  LDC.64 R2, c[0x0][0x390] ;  /* 0x0000e400ff027b82 */ /* 0x000e620000000a00 */
[----:B------:R-:W-:-:S05]  /*0a60*/  IADD3 R13, PT, PT, R0, R13, RZ ;  /* 0x0000000d000d7210 */ /* 0x000fca0007ffe0ff */
[----:B-1----:R-:W-:-:S05]  /*0a70*/  IMAD.WIDE R2, R13, 0x4, R2 ;  /* 0x000000040d027825 */ /* 0x002fca00078e0202 */
[----:B0-----:R-:W-:Y:S01]  /*0a80*/  STG.E desc[UR18][R2.64], R12 ;  /* 0x0000000c02007986 */ /* 0x001fe2000c101912 */
[----:B------:R-:W-:Y:S05]  /*0a90*/  EXIT ;  /* 0x000000000000794d */ /* 0x000fea0003800000 */
.L_x_4:
[----:B------:R-:W-:-:S00]  /*0aa0*/  BRA `(.L_x_4) ;  /* 0xfffffffc00fc7947 */ /* 0x000fc0000383ffff */
[----:B------:R-:W-:-:S00]  /*0ab0*/  NOP ;  /* 0x0000000000007918 */ /* 0x000fc00000000000 */
        /* <DEDUP_REMOVED lines=12> */
.L_x_7:


//--------------------- .text._Z6vecAddPiS_S_i    --------------------------
	.section	.text._Z6vecAddPiS_S_i,"ax",@progbits
	.align	128
        .global         _Z6vecAddPiS_S_i
        .type           _Z6vecAddPiS_S_i,@function
        .size           _Z6vecAddPiS_S_i,(.L_x_8 - _Z6vecAddPiS_S_i)
        .other          _Z6vecAddPiS_S_i,@"STO_CUDA_ENTRY STV_DEFAULT"
_Z6vecAddPiS_S_i:
.text._Z6vecAddPiS_S_i:
[----:B------:R-:W-:Y:S01]  /*0000*/  LDC R1, c[0x0][0x37c] ;  /* 0x0000df00ff017b82 */ /* 0x000fe20000000800 */
[----:B------:R-:W0:Y:S07]  /*0010*/  S2R R0, SR_TID.X ;  /* 0x0000000000007919 */ /* 0x000e2e0000002100 */
[----:B------:R-:W0:Y:S01]  /*0020*/  S2UR UR4, SR_CTAID.X ;  /* 0x00000000000479c3 */ /* 0x000e220000002500 */
[----:B------:R-:W1:Y:S07]  /*0030*/  LDCU UR5, c[0x0][0x398] ;  /* 0x00007300ff0577ac */ /* 0x000e6e0008000800 */
[----:B------:R-:W0:Y:S02]  /*0040*/  LDC R9, c[0x0][0x360] ;  /* 0x0000d800ff097b82 */ /* 0x000e240000000800 */
[----:B0-----:R-:W-:-:S05]  /*0050*/  IMAD R9, R9, UR4, R0 ;  /* 0x0000000409097c24 */ /* 0x001fca000f8e0200 */
[----:B-1----:R-:W-:-:S13]  /*0060*/  ISETP.GE.AND P0, PT, R9, UR5, PT ;  /* 0x0000000509007c0c */ /* 0x002fda000bf06270 */
[----:B------:R-:W-:Y:S05]  /*0070*/  @P0 EXIT ;  /* 0x000000000000094d */ /* 0x000fea0003800000 */
[----:B------:R-:W0:Y:S01]  /*0080*/  LDC.64 R2, c[0x0][0x380] ;  /* 0x0000e000ff027b82 */ /* 0x000e220000000a00 */
[----:B------:R-:W1:Y:S07]  /*0090*/  LDCU.64 UR4, c[0x0][0x358] ;  /* 0x00006b00ff0477ac */ /* 0x000e6e0008000a00 */
[----:B------:R-:W2:Y:S08]  /*00a0*/  LDC.64 R4, c[0x0][0x388] ;  /* 0x0000e200ff047b82 */ /* 0x000eb00000000a00 */
[----:B------:R-:W3:Y:S01]  /*00b0*/  LDC.64 R6, c[0x0][0x390] ;  /* 0x0000e400ff067b82 */ /* 0x000ee20000000a00 */
[----:B0-----:R-:W-:-:S06]  /*00c0*/  IMAD.WIDE R2, R9, 0x4, R2 ;  /* 0x0000000409027825 */ /* 0x001fcc00078e0202 */
[----:B-1----:R-:W4:Y:S01]  /*00d0*/  LDG.E R2, desc[UR4][R2.64] ;  /* 0x0000000402027981 */ /* 0x002f22000c1e1900 */
[----:B--2---:R-:W-:-:S06]  /*00e0*/  IMAD.WIDE R4, R9, 0x4, R4 ;  /* 0x0000000409047825 */ /* 0x004fcc00078e0204 */
[----:B------:R-:W4:Y:S01]  /*00f0*/  LDG.E R5, desc[UR4][R4.64] ;  /* 0x0000000404057981 */ /* 0x000f22000c1e1900 */
[----:B---3--:R-:W-:Y:S01]  /*0100*/  IMAD.WIDE R6, R9, 0x4, R6 ;  /* 0x0000000409067825 */ /* 0x008fe200078e0206 */
[----:B----4-:R-:W-:-:S05]  /*0110*/  IADD3 R9, PT, PT, R2, R5, RZ ;  /* 0x0000000502097210 */ /* 0x010fca0007ffe0ff */
[----:B------:R-:W-:Y:S01]  /*0120*/  STG.E desc[UR4][R6.64], R9 ;  /* 0x0000000906007986 */ /* 0x000fe2000c101904 */
[----:B------:R-:W-:Y:S05]  /*0130*/  EXIT ;  /* 0x000000000000794d */ /* 0x000fea0003800000 */
.L_x_5:
        /* <DEDUP_REMOVED lines=12> */
.L_x_8:


//--------------------- .text._Z9vectorAddPKfS0_Pfi --------------------------
	.section	.text._Z9vectorAddPKfS0_Pfi,"ax",@progbits
	.align	128
        .global         _Z9vectorAddPKfS0_Pfi
        .type           _Z9vectorAddPKfS0_Pfi,@function
        .size           _Z9vectorAddPKfS0_Pfi,(.L_x_9 - _Z9vectorAddPKfS0_Pfi)
        .other          _Z9vectorAddPKfS0_Pfi,@"STO_CUDA_ENTRY STV_DEFAULT"
_Z9vectorAddPKfS0_Pfi:
.text._Z9vectorAddPKfS0_Pfi:
[----:B------:R-:W-:Y:S01]  /*0000*/  LDC R1, c[0x0][0x37c] ;  /* 0x0000df00ff017b82 */ /* 0x000fe20000000800 */
[----:B------:R-:W0:Y:S01]  /*0010*/  S2R R9, SR_CTAID.X ;  /* 0x0000000000097919 */ /* 0x000e220000002500 */
[----:B------:R-:W0:Y:S01]  /*0020*/  LDCU UR4, c[0x0][0x360] ;  /* 0x00006c00ff0477ac */ /* 0x000e220008000800 */
[----:B------:R-:W0:Y:S01]  /*0030*/  S2R R0, SR_TID.X ;  /* 0x0000000000007919 */ /* 0x000e220000002100 */
[----:B------:R-:W1:Y:S01]  /*0040*/  LDCU UR5, c[0x0][0x398] ;  /* 0x00007300ff0577ac */ /* 0x000e620008000800 */
        /* <DEDUP_REMOVED lines=11> */
[----:B---3--:R-:W-:-:S04]  /*0100*/  IMAD.WIDE R6, R9, 0x4, R6 ;  /* 0x0000000409067825 */ /* 0x008fc800078e0206 */
[----:B----4-:R-:W-:-:S05]  /*0110*/  FADD R9, R2, R5 ;  /* 0x0000000502097221 */ /* 0x010fca0000000000 */
[----:B------:R-:W-:Y:S01]  /*0120*/  STG.E desc[UR4][R6.64], R9 ;  /* 0x0000000906007986 */ /* 0x000fe2000c101904 */
[----:B------:R-:W-:Y:S05]  /*0130*/  EXIT ;  /* 0x000000000000794d */ /* 0x000fea0003800000 */
.L_x_6:
        /* <DEDUP_REMOVED lines=12> */
.L_x_9:


//--------------------- .nv.shared.reserved.0     --------------------------
	.section	.nv.shared.reserved.0,"aw",@nobits
	.weak		__nv_reservedSMEM_offset_0_alias
	.size		__nv_reservedSMEM_offset_0_alias, 0, 64
	.other		__nv_reservedSMEM_offset_0_alias,@"STO_CUDA_RESERVED_SHARED STV_DEFAULT"
__nv_reservedSMEM_offset_0_alias:
	.zero		0
	.zero		64


//--------------------- .nv.constant0._Z14matrixMultCudaPiS_S_i --------------------------
	.section	.nv.constant0._Z14matrixMultCudaPiS_S_i,"a",@progbits
	.sectionflags	@""
	.align	4
.nv.constant0._Z14matrixMultCudaPiS_S_i:
	.zero		924


//--------------------- .nv.constant0._Z6vecAddPiS_S_i --------------------------
	.section	.nv.constant0._Z6vecAddPiS_S_i,"a",@progbits
	.sectionflags	@""
	.align	4
.nv.constant0._Z6vecAddPiS_S_i:
	.zero		924


//--------------------- .nv.constant0._Z9vectorAddPKfS0_Pfi --------------------------
	.section	.nv.constant0._Z9vectorAddPKfS0_Pfi,"a",@progbits
	.sectionflags	@""
	.align	4
.nv.constant0._Z9vectorAddPKfS0_Pfi:
	.zero		924


//--------------------- SYMBOLS --------------------------

	.type		.nv.reservedSmem.offset0,@object
	.size		.nv.reservedSmem.offset0,0x4
